	.headerflags	@"EF_CUDA_TEXMODE_UNIFIED EF_CUDA_64BIT_ADDRESS EF_CUDA_ACCELERATORS EF_CUDA_SM90 EF_CUDA_VIRTUAL_SM(EF_CUDA_SM90)"
	.elftype	@"ET_EXEC"


//--------------------- .nv.info                  --------------------------
	.section	.nv.info,"",@"SHT_CUDA_INFO"
	.align	4


	//----- nvinfo : EIATTR_REGCOUNT
	.align		4
        /*0000*/ 	.byte	0x04, 0x2f
        /*0002*/ 	.short	(.L_1 - .L_0)
	.align		4
.L_0:
        /*0004*/ 	.word	index@(triton_poi_fused_leaky_relu_0)
        /*0008*/ 	.word	0x0000000e


	//----- nvinfo : EIATTR_MIN_STACK_SIZE
	.align		4
.L_1:
        /*000c*/ 	.byte	0x04, 0x12
        /*000e*/ 	.short	(.L_3 - .L_2)
	.align		4
.L_2:
        /*0010*/ 	.word	index@(triton_poi_fused_leaky_relu_0)
        /*0014*/ 	.word	0x00000000


	//----- nvinfo : EIATTR_FRAME_SIZE
	.align		4
.L_3:
        /*0018*/ 	.byte	0x04, 0x11
        /*001a*/ 	.short	(.L_5 - .L_4)
	.align		4
.L_4:
        /*001c*/ 	.word	index@(triton_poi_fused_leaky_relu_0)
        /*0020*/ 	.word	0x00000000


	//----- nvinfo : EIATTR_MIN_STACK_SIZE
	.align		4
.L_5:
        /*0024*/ 	.byte	0x04, 0x12
        /*0026*/ 	.short	(.L_7 - .L_6)
	.align		4
.L_6:
        /*0028*/ 	.word	index@(triton_poi_fused_leaky_relu_0)
        /*002c*/ 	.word	0x00000000
.L_7:


//--------------------- .nv.info.triton_poi_fused_leaky_relu_0 --------------------------
	.section	.nv.info.triton_poi_fused_leaky_relu_0,"",@"SHT_CUDA_INFO"
	.sectionflags	@""
	.align	4


	//----- nvinfo : EIATTR_CUDA_API_VERSION
	.align		4
        /*0000*/ 	.byte	0x04, 0x37
        /*0002*/ 	.short	(.L_9 - .L_8)
.L_8:
        /*0004*/ 	.word	0x0000007c


	//----- nvinfo : EIATTR_KPARAM_INFO
	.align		4
.L_9:
        /*0008*/ 	.byte	0x04, 0x17
        /*000a*/ 	.short	(.L_11 - .L_10)
.L_10:
        /*000c*/ 	.word	0x00000000
        /*0010*/ 	.short	0x0003
        /*0012*/ 	.short	0x0018
        /*0014*/ 	.byte	0x00, 0xf0, 0x11, 0x00


	//----- nvinfo : EIATTR_KPARAM_INFO
	.align		4
.L_11:
        /*0018*/ 	.byte	0x04, 0x17
        /*001a*/ 	.short	(.L_13 - .L_12)
.L_12:
        /*001c*/ 	.word	0x00000000
        /*0020*/ 	.short	0x0002
        /*0022*/ 	.short	0x0010
        /*0024*/ 	.byte	0x00, 0xf4, 0x21, 0x00


	//----- nvinfo : EIATTR_KPARAM_INFO
	.align		4
.L_13:
        /*0028*/ 	.byte	0x04, 0x17
        /*002a*/ 	.short	(.L_15 - .L_14)
.L_14:
        /*002c*/ 	.word	0x00000000
        /*0030*/ 	.short	0x0001
        /*0032*/ 	.short	0x0008
        /*0034*/ 	.byte	0x00, 0xf4, 0x21, 0x00


	//----- nvinfo : EIATTR_KPARAM_INFO
	.align		4
.L_15:
        /*0038*/ 	.byte	0x04, 0x17
        /*003a*/ 	.short	(.L_17 - .L_16)
.L_16:
        /*003c*/ 	.word	0x00000000
        /*0040*/ 	.short	0x0000
        /*0042*/ 	.short	0x0000
        /*0044*/ 	.byte	0x00, 0xf4, 0x21, 0x00


	//----- nvinfo : EIATTR_SPARSE_MMA_MASK
	.align		4
.L_17:
        /*0048*/ 	.byte	0x03, 0x50
        /*004a*/ 	.short	0x0000


	//----- nvinfo : EIATTR_MAXREG_COUNT
	.align		4
        /*004c*/ 	.byte	0x03, 0x1b
        /*004e*/ 	.short	0x00ff


	//----- nvinfo : EIATTR_EXIT_INSTR_OFFSETS
	.align		4
        /*0050*/ 	.byte	0x04, 0x1c
        /*0052*/ 	.short	(.L_19 - .L_18)


	//   ....[0]....
.L_18:
        /*0054*/ 	.word	0x00000160


	//   ....[1]....
        /*0058*/ 	.word	0x00000180


	//----- nvinfo : EIATTR_REQNTID
	.align		4
.L_19:
        /*005c*/ 	.byte	0x04, 0x10
        /*005e*/ 	.short	(.L_21 - .L_20)
.L_20:
        /*0060*/ 	.word	0x00000080
        /*0064*/ 	.word	0x00000001
        /*0068*/ 	.word	0x00000001


	//----- nvinfo : EIATTR_CRS_STACK_SIZE
	.align		4
.L_21:
        /*006c*/ 	.byte	0x04, 0x1e
        /*006e*/ 	.short	(.L_23 - .L_22)
.L_22:
        /*0070*/ 	.word	0x00000000


	//----- nvinfo : EIATTR_CBANK_PARAM_SIZE
	.align		4
.L_23:
        /*0074*/ 	.byte	0x03, 0x19
        /*0076*/ 	.short	0x001c


	//----- nvinfo : EIATTR_PARAM_CBANK
	.align		4
        /*0078*/ 	.byte	0x04, 0x0a
        /*007a*/ 	.short	(.L_25 - .L_24)
	.align		4
.L_24:
        /*007c*/ 	.word	index@(.nv.constant0.triton_poi_fused_leaky_relu_0)
        /*0080*/ 	.short	0x0210
        /*0082*/ 	.short	0x001c


	//----- nvinfo : EIATTR_SW_WAR
	.align		4
.L_25:
        /*0084*/ 	.byte	0x04, 0x36
        /*0086*/ 	.short	(.L_27 - .L_26)
.L_26:
        /*0088*/ 	.word	0x00000008
.L_27:


//--------------------- .nv.callgraph             --------------------------
	.section	.nv.callgraph,"",@"SHT_CUDA_CALLGRAPH"
	.align	4
	.sectionentsize	8
	.align		4
        /*0000*/ 	.word	0x00000000
	.align		4
        /*0004*/ 	.word	0xffffffff
	.align		4
        /*0008*/ 	.word	0x00000000
	.align		4
        /*000c*/ 	.word	0xfffffffe
	.align		4
        /*0010*/ 	.word	0x00000000
	.align		4
        /*0014*/ 	.word	0xfffffffd
	.align		4
        /*0018*/ 	.word	0x00000000
	.align		4
        /*001c*/ 	.word	0xfffffffc


//--------------------- .text.triton_poi_fused_leaky_relu_0 --------------------------
	.section	.text.triton_poi_fused_leaky_relu_0,"ax",@progbits
	.align	128
        .global         triton_poi_fused_leaky_relu_0
        .type           triton_poi_fused_leaky_relu_0,@function
        .size           triton_poi_fused_leaky_relu_0,(.L_x_3 - triton_poi_fused_leaky_relu_0)
        .other          triton_poi_fused_leaky_relu_0,@"STO_CUDA_ENTRY STV_DEFAULT"
triton_poi_fused_leaky_relu_0:
.text.triton_poi_fused_leaky_relu_0:
[----:B------:R-:W0:Y:S02]  /*0000*/  LDC R1, c[0x0][0x28] ;  /* 0x00000a00ff017b82 */ /* 0x000e240000000800 */
[----:B------:R-:W1:Y:S01]  /*0010*/  S2R R0, SR_TID.X ;  /* 0x0000000000007919 */ /* 0x000e620000002100 */
[----:B------:R-:W2:Y:S01]  /*0020*/  LDC.64 R4, c[0x0][0x218] ;  /* 0x00008600ff047b82 */ /* 0x000ea20000000a00 */
[----:B------:R-:W-:Y:S01]  /*0030*/  ULDC.64 UR4, c[0x0][0x208] ;  /* 0x0000820000047ab9 */ /* 0x000fe20000000a00 */
[----:B------:R-:W-:Y:S01]  /*0040*/  BSSY B0, `(.L_x_0) ;  /* 0x000000b000007945 */ /* 0x000fe20003800000 */
[----:B------:R-:W3:Y:S01]  /*0050*/  S2R R9, SR_CTAID.X ;  /* 0x0000000000097919 */ /* 0x000ee20000002500 */
[----:B------:R-:W-:-:S04]  /*0060*/  HFMA2.MMA R2, -RZ, RZ, 0, 0 ;  /* 0x00000000ff027435 */ /* 0x000fc800000001ff */
[----:B------:R-:W2:Y:S01]  /*0070*/  LDC.64 R6, c[0x0][0x220] ;  /* 0x00008800ff067b82 */ /* 0x000ea20000000a00 */
[----:B-1----:R-:W-:-:S04]  /*0080*/  LOP3.LUT R0, R0, 0x7f, RZ, 0xc0, !PT ;  /* 0x0000007f00007812 */ /* 0x002fc800078ec0ff */
[----:B---3--:R-:W-:-:S04]  /*0090*/  LEA R9, R9, R0, 0x7 ;  /* 0x0000000009097211 */ /* 0x008fc800078e38ff */
[----:B------:R-:W-:-:S13]  /*00a0*/  ISETP.GE.AND P1, PT, R9, 0x100, PT ;  /* 0x000001000900780c */ /* 0x000fda0003f26270 */
[----:B--2---:R-:W-:Y:S05]  /*00b0*/  @P1 BRA `(.L_x_1) ;  /* 0x00000000000c1947 */ /* 0x004fea0003800000 */
[----:B------:R-:W1:Y:S02]  /*00c0*/  LDC.64 R2, c[0x0][0x210] ;  /* 0x00008400ff027b82 */ /* 0x000e640000000a00 */
[----:B-1----:R-:W-:-:S06]  /*00d0*/  IMAD.WIDE R2, R9, 0x4, R2 ;  /* 0x0000000409027825 */ /* 0x002fcc00078e0202 */
[----:B------:R1:W5:Y:S02]  /*00e0*/  LDG.E R2, desc[UR4][R2.64] ;  /* 0x0000000402027981 */ /* 0x000364000c1e1900 */
.L_x_1:
[----:B------:R-:W-:Y:S05]  /*00f0*/  BSYNC B0 ;  /* 0x0000000000007941 */ /* 0x000fea0003800000 */
.L_x_0:
[----:B-----5:R-:W-:Y:S01]  /*0100*/  MOV R11, R2 ;  /* 0x00000002000b7202 */ /* 0x020fe20000000f00 */
[----:B-1----:R-:W-:-:S03]  /*0110*/  IMAD.WIDE R2, R9, 0x4, R4 ;  /* 0x0000000409027825 */ /* 0x002fc600078e0204 */
[----:B------:R-:W-:Y:S01]  /*0120*/  FSETP.GT.AND P0, PT, R11, RZ, PT ;  /* 0x000000ff0b00720b */ /* 0x000fe20003f04000 */
[----:B------:R-:W-:-:S12]  /*0130*/  IMAD.WIDE R4, R9, 0x4, R6 ;  /* 0x0000000409047825 */ /* 0x000fd800078e0206 */
[----:B------:R-:W-:-:S05]  /*0140*/  @!P0 FMUL R11, R11, 0.20000000298023223877 ;  /* 0x3e4ccccd0b0b8820 */ /* 0x000fca0000400000 */
[----:B------:R1:W-:Y:S01]  /*0150*/  @!P1 STG.E desc[UR4][R2.64], R11 ;  /* 0x0000000b02009986 */ /* 0x0003e2000c101904 */
[----:B------:R-:W-:Y:S05]  /*0160*/  @P1 EXIT ;  /* 0x000000000000194d */ /* 0x000fea0003800000 */
[----:B------:R-:W-:Y:S01]  /*0170*/  STG.E desc[UR4][R4.64], R11 ;  /* 0x0000000b04007986 */ /* 0x000fe2000c101904 */
[----:B------:R-:W-:Y:S05]  /*0180*/  EXIT ;  /* 0x000000000000794d */ /* 0x000fea0003800000 */
.L_x_2:
[----:B------:R-:W-:-:S00]  /*0190*/  BRA `(.L_x_2) ;  /* 0xfffffffc00fc7947 */ /* 0x000fc0000383ffff */
[----:B------:R-:W-:-:S00]  /*01a0*/  NOP ;  /* 0x0000000000007918 */ /* 0x000fc00000000000 */
        /* <DEDUP_REMOVED lines=13> */
.L_x_3:


//--------------------- .nv.constant0.triton_poi_fused_leaky_relu_0 --------------------------
	.section	.nv.constant0.triton_poi_fused_leaky_relu_0,"a",@progbits
	.sectionflags	@""
	.align	4
.nv.constant0.triton_poi_fused_leaky_relu_0:
	.zero		556
